//
// Generated by NVIDIA NVVM Compiler
//
// Compiler Build ID: CL-36424714
// Cuda compilation tools, release 13.0, V13.0.88
// Based on NVVM 20.0.0
//

.version 9.0
.target sm_100
.address_size 64

	// .globl	_Z6kernelPPcS0_i

.visible .entry _Z6kernelPPcS0_i(
	.param .u64 .ptr .align 1 _Z6kernelPPcS0_i_param_0,
	.param .u64 .ptr .align 1 _Z6kernelPPcS0_i_param_1,
	.param .u32 _Z6kernelPPcS0_i_param_2
)
{


	ret;

}


// ===== COMPILED SASS (sm_100) =====

	.target	sm_100

	.elftype	@"ET_EXEC"


//--------------------- .note.nv.tkinfo           --------------------------
	.section	.note.nv.tkinfo,"",@"SHT_NOTE"
	.sectionflags	@"SHF_NOTE_NV_TKINFO"
	.tkinfo
        /*0018*/ 	.word	0x00000002
        /*0030*/ 	.string	""
        /*0030*/ 	.string	"ptxas"
        /*0030*/ 	.string	"Cuda compilation tools, release 13.0, V13.0.88"
        /*0030*/ 	.string	"Build cuda_13.0.r13.0/compiler.36424714_0"
        /*0030*/ 	.string	"-arch sm_100 -m 64 "



//--------------------- .note.nv.cuinfo           --------------------------
	.section	.note.nv.cuinfo,"",@"SHT_NOTE"
	.sectionflags	@"SHF_NOTE_NV_CUINFO"
        /*0018*/ 	.short	0x0002
        /*001a*/ 	.short	0x0064
        /*001c*/ 	.short	0x0082
	.zero		2


//--------------------- .nv.info                  --------------------------
	.section	.nv.info,"",@"SHT_CUDA_INFO"
	.align	4


	//----- nvinfo : EIATTR_REGCOUNT
	.align		4
        /*0000*/ 	.byte	0x04, 0x2f
        /*0002*/ 	.short	(.L_1 - .L_0)
	.align		4
.L_0:
        /*0004*/ 	.word	index@(_Z6kernelPPcS0_i)
        /*0008*/ 	.word	0x00000004


	//----- nvinfo : EIATTR_FRAME_SIZE
	.align		4
.L_1:
        /*000c*/ 	.byte	0x04, 0x11
        /*000e*/ 	.short	(.L_3 - .L_2)
	.align		4
.L_2:
        /*0010*/ 	.word	index@(_Z6kernelPPcS0_i)
        /*0014*/ 	.word	0x00000000


	//----- nvinfo : EIATTR_MIN_STACK_SIZE
	.align		4
.L_3:
        /*0018*/ 	.byte	0x04, 0x12
        /*001a*/ 	.short	(.L_5 - .L_4)
	.align		4
.L_4:
        /*001c*/ 	.word	index@(_Z6kernelPPcS0_i)
        /*0020*/ 	.word	0x00000000
.L_5:


//--------------------- .nv.compat                --------------------------
	.section	.nv.compat,"",@"SHT_CUDA_COMPAT_INFO"
	.align	4
        /*0000*/ 	.byte	0x02, 0x09, 0x00, 0x00, 0x02, 0x02, 0x01, 0x00, 0x02, 0x05, 0x05, 0x00, 0x03, 0x07, 0x01, 0x01
        /*0010*/ 	.byte	0x02, 0x03, 0x00, 0x00, 0x02, 0x06, 0x01, 0x00, 0x04, 0x0b, 0x08, 0x00, 0x09, 0x00, 0x00, 0x00
        /*0020*/ 	.byte	0x00, 0x00, 0x00, 0x00


//--------------------- .nv.info._Z6kernelPPcS0_i --------------------------
	.section	.nv.info._Z6kernelPPcS0_i,"",@"SHT_CUDA_INFO"
	.sectionflags	@""
	.align	4


	//----- nvinfo : EIATTR_CUDA_API_VERSION
	.align		4
        /*0000*/ 	.byte	0x04, 0x37
        /*0002*/ 	.short	(.L_7 - .L_6)
.L_6:
        /*0004*/ 	.word	0x00000082


	//----- nvinfo : EIATTR_KPARAM_INFO
	.align		4
.L_7:
        /*0008*/ 	.byte	0x04, 0x17
        /*000a*/ 	.short	(.L_9 - .L_8)
.L_8:
        /*000c*/ 	.word	0x00000000
        /*0010*/ 	.short	0x0002
        /*0012*/ 	.short	0x0010
        /*0014*/ 	.byte	0x00, 0xf0, 0x11, 0x00


	//----- nvinfo : EIATTR_KPARAM_INFO
	.align		4
.L_9:
        /*0018*/ 	.byte	0x04, 0x17
        /*001a*/ 	.short	(.L_11 - .L_10)
.L_10:
        /*001c*/ 	.word	0x00000000
        /*0020*/ 	.short	0x0001
        /*0022*/ 	.short	0x0008
        /*0024*/ 	.byte	0x00, 0xf5, 0x21, 0x00


	//----- nvinfo : EIATTR_KPARAM_INFO
	.align		4
.L_11:
        /*0028*/ 	.byte	0x04, 0x17
        /*002a*/ 	.short	(.L_13 - .L_12)
.L_12:
        /*002c*/ 	.word	0x00000000
        /*0030*/ 	.short	0x0000
        /*0032*/ 	.short	0x0000
        /*0034*/ 	.byte	0x00, 0xf5, 0x21, 0x00


	//----- nvinfo : EIATTR_SPARSE_MMA_MASK
	.align		4
.L_13:
        /*0038*/ 	.byte	0x03, 0x50
        /*003a*/ 	.short	0x0000


	//----- nvinfo : EIATTR_MAXREG_COUNT
	.align		4
        /*003c*/ 	.byte	0x03, 0x1b
        /*003e*/ 	.short	0x00ff


	//----- nvinfo : EIATTR_MERCURY_ISA_VERSION
	.align		4
        /*0040*/ 	.byte	0x03, 0x5f
        /*0042*/ 	.short	0x0101


	//----- nvinfo : EIATTR_VRC_CTA_INIT_COUNT
	.align		4
        /*0044*/ 	.byte	0x02, 0x4a
	.zero		1
	.zero		1


	//----- nvinfo : EIATTR_EXIT_INSTR_OFFSETS
	.align		4
        /*0048*/ 	.byte	0x04, 0x1c
        /*004a*/ 	.short	(.L_15 - .L_14)


	//   ....[0]....
.L_14:
        /*004c*/ 	.word	0x00000010


	//----- nvinfo : EIATTR_CBANK_PARAM_SIZE
	.align		4
.L_15:
        /*0050*/ 	.byte	0x03, 0x19
        /*0052*/ 	.short	0x0014


	//----- nvinfo : EIATTR_PARAM_CBANK
	.align		4
        /*0054*/ 	.byte	0x04, 0x0a
        /*0056*/ 	.short	(.L_17 - .L_16)
	.align		4
.L_16:
        /*0058*/ 	.word	index@(.nv.constant0._Z6kernelPPcS0_i)
        /*005c*/ 	.short	0x0380
        /*005e*/ 	.short	0x0014


	//----- nvinfo : EIATTR_SW_WAR
	.align		4
.L_17:
        /*0060*/ 	.byte	0x04, 0x36
        /*0062*/ 	.short	(.L_19 - .L_18)
.L_18:
        /*0064*/ 	.word	0x00000008
.L_19:


//--------------------- .nv.callgraph             --------------------------
	.section	.nv.callgraph,"",@"SHT_CUDA_CALLGRAPH"
	.align	4
	.sectionentsize	8
	.align		4
        /*0000*/ 	.word	0x00000000
	.align		4
        /*0004*/ 	.word	0xffffffff
	.align		4
        /*0008*/ 	.word	0x00000000
	.align		4
        /*000c*/ 	.word	0xfffffffe
	.align		4
        /*0010*/ 	.word	0x00000000
	.align		4
        /*0014*/ 	.word	0xfffffffd
	.align		4
        /*0018*/ 	.word	0x00000000
	.align		4
        /*001c*/ 	.word	0xfffffffc


//--------------------- .text._Z6kernelPPcS0_i    --------------------------
	.section	.text._Z6kernelPPcS0_i,"ax",@progbits
	.align	128
        .global         _Z6kernelPPcS0_i
        .type           _Z6kernelPPcS0_i,@function
        .size           _Z6kernelPPcS0_i,(.L_x_1 - _Z6kernelPPcS0_i)
        .other          _Z6kernelPPcS0_i,@"STO_CUDA_ENTRY STV_DEFAULT"
_Z6kernelPPcS0_i:
.text._Z6kernelPPcS0_i:
[----:B------:R-:W-:Y:S01]  /*0000*/  LDC R1, c[0x0][0x37c] ;  /* 0x0000df00ff017b82 */ /* 0x000fe20000000800 */
[----:B------:R-:W-:Y:S05]  /*0010*/  EXIT ;  /* 0x000000000000794d */ /* 0x000fea0003800000 */
.L_x_0:
[----:B------:R-:W-:-:S00]  /*0020*/  BRA `(.L_x_0) ;  /* 0xfffffffc00fc7947 */ /* 0x000fc0000383ffff */
[----:B------:R-:W-:-:S00]  /*0030*/  NOP ;  /* 0x0000000000007918 */ /* 0x000fc00000000000 */
        /* <DEDUP_REMOVED lines=12> */
.L_x_1:


//--------------------- .nv.shared.reserved.0     --------------------------
	.section	.nv.shared.reserved.0,"aw",@nobits
	.weak		__nv_reservedSMEM_offset_0_alias
	.size		__nv_reservedSMEM_offset_0_alias, 0, 64
	.other		__nv_reservedSMEM_offset_0_alias,@"STO_CUDA_RESERVED_SHARED STV_DEFAULT"
__nv_reservedSMEM_offset_0_alias:
	.zero		0
	.zero		64


//--------------------- .nv.constant0._Z6kernelPPcS0_i --------------------------
	.section	.nv.constant0._Z6kernelPPcS0_i,"a",@progbits
	.sectionflags	@""
	.align	4
.nv.constant0._Z6kernelPPcS0_i:
	.zero		916


//--------------------- SYMBOLS --------------------------

	.type		.nv.reservedSmem.offset0,@object
	.size		.nv.reservedSmem.offset0,0x4
